//
// Generated by NVIDIA NVVM Compiler
//
// Compiler Build ID: CL-36424714
// Cuda compilation tools, release 13.0, V13.0.88
// Based on NVVM 20.0.0
//

.version 9.0
.target sm_100
.address_size 64

	// .globl	_Z17block_reduce_demov
.extern .func  (.param .b32 func_retval0) vprintf
(
	.param .b64 vprintf_param_0,
	.param .b64 vprintf_param_1
)
;
// _ZZ16block_reduce_sumILi4EEffE6shared has been demoted
.global .align 1 .b8 $str[18] = {87, 97, 114, 112, 32, 37, 100, 32, 115, 117, 109, 61, 37, 46, 49, 102, 10};
.global .align 1 .b8 $str$1[27] = {80, 111, 115, 116, 32, 115, 104, 97, 114, 101, 100, 58, 32, 84, 37, 100, 32, 118, 97, 108, 61, 37, 46, 49, 102, 10};
.global .align 1 .b8 $str$2[40] = {84, 37, 100, 58, 32, 109, 97, 115, 107, 61, 37, 100, 44, 32, 116, 109, 112, 61, 37, 46, 49, 102, 44, 32, 118, 97, 108, 61, 37, 46, 49, 102, 45, 62, 37, 46, 49, 102, 10};
.global .align 1 .b8 $str$3[39] = {10, 42, 42, 42, 79, 110, 32, 116, 104, 114, 101, 97, 100, 37, 100, 44, 32, 116, 104, 101, 32, 115, 117, 109, 32, 105, 115, 32, 58, 32, 37, 46, 49, 102, 42, 42, 42, 10};

.visible .entry _Z17block_reduce_demov()
{
	.local .align 16 .b8 	__local_depot0[64];
	.reg .b64 	%SP;
	.reg .b64 	%SPL;
	.reg .pred 	%p<13>;
	.reg .b32 	%r<67>;
	.reg .b32 	%f<26>;
	.reg .b64 	%rd<21>;
	.reg .b64 	%fd<23>;
	// demoted variable
	.shared .align 4 .b8 _ZZ16block_reduce_sumILi4EEffE6shared[16];
	mov.u64 	%SPL, __local_depot0;
	cvta.local.u64 	%SP, %SPL;
	add.u64 	%rd2, %SP, 32;
	add.u64 	%rd1, %SPL, 32;
	mov.u32 	%r1, %tid.x;
	add.u64 	%rd3, %SP, 0;
	add.u64 	%rd4, %SPL, 0;
	add.s32 	%r12, %r1, 1;
	cvt.rn.f32.u32 	%f4, %r12;
	mov.b32 	%r13, %f4;
	shfl.sync.bfly.b32	%r14|%p1, %r13, 16, 31, -1;
	mov.b32 	%f5, %r14;
	cvt.f64.f32 	%fd2, %f5;
	cvt.rn.f64.u32 	%fd3, %r12;
	add.f32 	%f6, %f4, %f5;
	cvt.f64.f32 	%fd4, %f6;
	mov.b32 	%r3, 16;
	st.local.v2.u32 	[%rd4], {%r1, %r3};
	st.local.f64 	[%rd4+8], %fd2;
	st.local.v2.f64 	[%rd4+16], {%fd3, %fd4};
	mov.u64 	%rd5, $str$2;
	cvta.global.u64 	%rd6, %rd5;
	{ // callseq 0, 0
	.param .b64 param0;
	st.param.b64 	[param0], %rd6;
	.param .b64 param1;
	st.param.b64 	[param1], %rd3;
	.param .b32 retval0;
	call.uni (retval0), 
	vprintf, 
	(
	param0, 
	param1
	);
	ld.param.b32 	%r15, [retval0];
	} // callseq 0
	mov.b32 	%r17, %f6;
	shfl.sync.bfly.b32	%r18|%p2, %r17, 8, 31, -1;
	mov.b32 	%f7, %r18;
	cvt.f64.f32 	%fd5, %f7;
	add.f32 	%f8, %f6, %f7;
	cvt.f64.f32 	%fd6, %f8;
	mov.b32 	%r5, 8;
	st.local.v2.u32 	[%rd4], {%r1, %r5};
	st.local.f64 	[%rd4+8], %fd5;
	st.local.v2.f64 	[%rd4+16], {%fd4, %fd6};
	{ // callseq 1, 0
	.param .b64 param0;
	st.param.b64 	[param0], %rd6;
	.param .b64 param1;
	st.param.b64 	[param1], %rd3;
	.param .b32 retval0;
	call.uni (retval0), 
	vprintf, 
	(
	param0, 
	param1
	);
	ld.param.b32 	%r19, [retval0];
	} // callseq 1
	mov.b32 	%r21, %f8;
	shfl.sync.bfly.b32	%r22|%p3, %r21, 4, 31, -1;
	mov.b32 	%f9, %r22;
	cvt.f64.f32 	%fd7, %f9;
	add.f32 	%f10, %f8, %f9;
	cvt.f64.f32 	%fd8, %f10;
	mov.b32 	%r7, 4;
	st.local.v2.u32 	[%rd4], {%r1, %r7};
	st.local.f64 	[%rd4+8], %fd7;
	st.local.v2.f64 	[%rd4+16], {%fd6, %fd8};
	{ // callseq 2, 0
	.param .b64 param0;
	st.param.b64 	[param0], %rd6;
	.param .b64 param1;
	st.param.b64 	[param1], %rd3;
	.param .b32 retval0;
	call.uni (retval0), 
	vprintf, 
	(
	param0, 
	param1
	);
	ld.param.b32 	%r23, [retval0];
	} // callseq 2
	mov.b32 	%r25, %f10;
	shfl.sync.bfly.b32	%r26|%p4, %r25, 2, 31, -1;
	mov.b32 	%f11, %r26;
	cvt.f64.f32 	%fd9, %f11;
	add.f32 	%f12, %f10, %f11;
	cvt.f64.f32 	%fd10, %f12;
	mov.b32 	%r9, 2;
	st.local.v2.u32 	[%rd4], {%r1, %r9};
	st.local.f64 	[%rd4+8], %fd9;
	st.local.v2.f64 	[%rd4+16], {%fd8, %fd10};
	{ // callseq 3, 0
	.param .b64 param0;
	st.param.b64 	[param0], %rd6;
	.param .b64 param1;
	st.param.b64 	[param1], %rd3;
	.param .b32 retval0;
	call.uni (retval0), 
	vprintf, 
	(
	param0, 
	param1
	);
	ld.param.b32 	%r27, [retval0];
	} // callseq 3
	mov.b32 	%r29, %f12;
	shfl.sync.bfly.b32	%r30|%p5, %r29, 1, 31, -1;
	mov.b32 	%f13, %r30;
	cvt.f64.f32 	%fd11, %f13;
	add.f32 	%f1, %f12, %f13;
	cvt.f64.f32 	%fd1, %f1;
	mov.b32 	%r11, 1;
	st.local.v2.u32 	[%rd4], {%r1, %r11};
	st.local.f64 	[%rd4+8], %fd11;
	st.local.v2.f64 	[%rd4+16], {%fd10, %fd1};
	{ // callseq 4, 0
	.param .b64 param0;
	st.param.b64 	[param0], %rd6;
	.param .b64 param1;
	st.param.b64 	[param1], %rd3;
	.param .b32 retval0;
	call.uni (retval0), 
	vprintf, 
	(
	param0, 
	param1
	);
	ld.param.b32 	%r31, [retval0];
	} // callseq 4
	and.b32  	%r33, %r1, 31;
	setp.ne.s32 	%p6, %r33, 0;
	@%p6 bra 	$L__BB0_2;
	shr.u32 	%r34, %r1, 5;
	st.local.u32 	[%rd1], %r34;
	st.local.f64 	[%rd1+8], %fd1;
	mov.u64 	%rd7, $str;
	cvta.global.u64 	%rd8, %rd7;
	{ // callseq 5, 0
	.param .b64 param0;
	st.param.b64 	[param0], %rd8;
	.param .b64 param1;
	st.param.b64 	[param1], %rd2;
	.param .b32 retval0;
	call.uni (retval0), 
	vprintf, 
	(
	param0, 
	param1
	);
	ld.param.b32 	%r35, [retval0];
	} // callseq 5
	shr.u32 	%r37, %r1, 3;
	mov.u32 	%r38, _ZZ16block_reduce_sumILi4EEffE6shared;
	add.s32 	%r39, %r38, %r37;
	st.shared.f32 	[%r39], %f1;
$L__BB0_2:
	bar.sync 	0;
	setp.gt.u32 	%p7, %r1, 3;
	mov.f32 	%f25, 0f00000000;
	@%p7 bra 	$L__BB0_4;
	shl.b32 	%r40, %r1, 2;
	mov.u32 	%r41, _ZZ16block_reduce_sumILi4EEffE6shared;
	add.s32 	%r42, %r41, %r40;
	ld.shared.f32 	%f25, [%r42];
$L__BB0_4:
	cvt.f64.f32 	%fd12, %f25;
	st.local.u32 	[%rd1], %r1;
	st.local.f64 	[%rd1+8], %fd12;
	mov.u64 	%rd10, $str$1;
	cvta.global.u64 	%rd11, %rd10;
	{ // callseq 6, 0
	.param .b64 param0;
	st.param.b64 	[param0], %rd11;
	.param .b64 param1;
	st.param.b64 	[param1], %rd2;
	.param .b32 retval0;
	call.uni (retval0), 
	vprintf, 
	(
	param0, 
	param1
	);
	ld.param.b32 	%r43, [retval0];
	} // callseq 6
	cvta.to.local.u64 	%rd14, %rd3;
	mov.b32 	%r45, %f25;
	shfl.sync.bfly.b32	%r46|%p8, %r45, 16, 31, -1;
	mov.b32 	%f15, %r46;
	cvt.f64.f32 	%fd13, %f15;
	add.f32 	%f16, %f25, %f15;
	cvt.f64.f32 	%fd14, %f16;
	st.local.v2.u32 	[%rd14], {%r1, %r3};
	st.local.f64 	[%rd14+8], %fd13;
	st.local.v2.f64 	[%rd14+16], {%fd12, %fd14};
	cvta.global.u64 	%rd16, %rd5;
	{ // callseq 7, 0
	.param .b64 param0;
	st.param.b64 	[param0], %rd16;
	.param .b64 param1;
	st.param.b64 	[param1], %rd3;
	.param .b32 retval0;
	call.uni (retval0), 
	vprintf, 
	(
	param0, 
	param1
	);
	ld.param.b32 	%r47, [retval0];
	} // callseq 7
	mov.b32 	%r49, %f16;
	shfl.sync.bfly.b32	%r50|%p9, %r49, 8, 31, -1;
	mov.b32 	%f17, %r50;
	cvt.f64.f32 	%fd15, %f17;
	add.f32 	%f18, %f16, %f17;
	cvt.f64.f32 	%fd16, %f18;
	st.local.v2.u32 	[%rd14], {%r1, %r5};
	st.local.f64 	[%rd14+8], %fd15;
	st.local.v2.f64 	[%rd14+16], {%fd14, %fd16};
	{ // callseq 8, 0
	.param .b64 param0;
	st.param.b64 	[param0], %rd16;
	.param .b64 param1;
	st.param.b64 	[param1], %rd3;
	.param .b32 retval0;
	call.uni (retval0), 
	vprintf, 
	(
	param0, 
	param1
	);
	ld.param.b32 	%r51, [retval0];
	} // callseq 8
	mov.b32 	%r53, %f18;
	shfl.sync.bfly.b32	%r54|%p10, %r53, 4, 31, -1;
	mov.b32 	%f19, %r54;
	cvt.f64.f32 	%fd17, %f19;
	add.f32 	%f20, %f18, %f19;
	cvt.f64.f32 	%fd18, %f20;
	st.local.v2.u32 	[%rd14], {%r1, %r7};
	st.local.f64 	[%rd14+8], %fd17;
	st.local.v2.f64 	[%rd14+16], {%fd16, %fd18};
	{ // callseq 9, 0
	.param .b64 param0;
	st.param.b64 	[param0], %rd16;
	.param .b64 param1;
	st.param.b64 	[param1], %rd3;
	.param .b32 retval0;
	call.uni (retval0), 
	vprintf, 
	(
	param0, 
	param1
	);
	ld.param.b32 	%r55, [retval0];
	} // callseq 9
	mov.b32 	%r57, %f20;
	shfl.sync.bfly.b32	%r58|%p11, %r57, 2, 31, -1;
	mov.b32 	%f21, %r58;
	cvt.f64.f32 	%fd19, %f21;
	add.f32 	%f22, %f20, %f21;
	cvt.f64.f32 	%fd20, %f22;
	st.local.v2.u32 	[%rd14], {%r1, %r9};
	st.local.f64 	[%rd14+8], %fd19;
	st.local.v2.f64 	[%rd14+16], {%fd18, %fd20};
	{ // callseq 10, 0
	.param .b64 param0;
	st.param.b64 	[param0], %rd16;
	.param .b64 param1;
	st.param.b64 	[param1], %rd3;
	.param .b32 retval0;
	call.uni (retval0), 
	vprintf, 
	(
	param0, 
	param1
	);
	ld.param.b32 	%r59, [retval0];
	} // callseq 10
	mov.b32 	%r61, %f22;
	shfl.sync.bfly.b32	%r62|%p12, %r61, 1, 31, -1;
	mov.b32 	%f23, %r62;
	cvt.f64.f32 	%fd21, %f23;
	add.f32 	%f24, %f22, %f23;
	cvt.f64.f32 	%fd22, %f24;
	st.local.v2.u32 	[%rd14], {%r1, %r11};
	st.local.f64 	[%rd14+8], %fd21;
	st.local.v2.f64 	[%rd14+16], {%fd20, %fd22};
	{ // callseq 11, 0
	.param .b64 param0;
	st.param.b64 	[param0], %rd16;
	.param .b64 param1;
	st.param.b64 	[param1], %rd3;
	.param .b32 retval0;
	call.uni (retval0), 
	vprintf, 
	(
	param0, 
	param1
	);
	ld.param.b32 	%r63, [retval0];
	} // callseq 11
	add.u64 	%rd17, %SP, 48;
	add.u64 	%rd18, %SPL, 48;
	st.local.u32 	[%rd18], %r1;
	st.local.f64 	[%rd18+8], %fd22;
	mov.u64 	%rd19, $str$3;
	cvta.global.u64 	%rd20, %rd19;
	{ // callseq 12, 0
	.param .b64 param0;
	st.param.b64 	[param0], %rd20;
	.param .b64 param1;
	st.param.b64 	[param1], %rd17;
	.param .b32 retval0;
	call.uni (retval0), 
	vprintf, 
	(
	param0, 
	param1
	);
	ld.param.b32 	%r65, [retval0];
	} // callseq 12
	ret;

}


// ===== COMPILED SASS (sm_100) =====

	.target	sm_100

	.elftype	@"ET_EXEC"


//--------------------- .note.nv.tkinfo           --------------------------
	.section	.note.nv.tkinfo,"",@"SHT_NOTE"
	.sectionflags	@"SHF_NOTE_NV_TKINFO"
	.tkinfo
        /*0018*/ 	.word	0x00000002
        /*0030*/ 	.string	""
        /*0030*/ 	.string	"ptxas"
        /*0030*/ 	.string	"Cuda compilation tools, release 13.0, V13.0.88"
        /*0030*/ 	.string	"Build cuda_13.0.r13.0/compiler.36424714_0"
        /*0030*/ 	.string	"-arch sm_100 -m 64 "



//--------------------- .note.nv.cuinfo           --------------------------
	.section	.note.nv.cuinfo,"",@"SHT_NOTE"
	.sectionflags	@"SHF_NOTE_NV_CUINFO"
        /*0018*/ 	.short	0x0002
        /*001a*/ 	.short	0x0064
        /*001c*/ 	.short	0x0082
	.zero		2


//--------------------- .nv.info                  --------------------------
	.section	.nv.info,"",@"SHT_CUDA_INFO"
	.align	4


	//----- nvinfo : EIATTR_REGCOUNT
	.align		4
        /*0000*/ 	.byte	0x04, 0x2f
        /*0002*/ 	.short	(.L_5 - .L_4)
	.align		4
.L_4:
        /*0004*/ 	.word	index@(_Z17block_reduce_demov)
        /*0008*/ 	.word	0x00000020


	//----- nvinfo : EIATTR_FRAME_SIZE
	.align		4
.L_5:
        /*000c*/ 	.byte	0x04, 0x11
        /*000e*/ 	.short	(.L_7 - .L_6)
	.align		4
.L_6:
        /*0010*/ 	.word	index@(_Z17block_reduce_demov)
        /*0014*/ 	.word	0x00000040


	//----- nvinfo : EIATTR_MIN_STACK_SIZE
	.align		4
.L_7:
        /*0018*/ 	.byte	0x04, 0x12
        /*001a*/ 	.short	(.L_9 - .L_8)
	.align		4
.L_8:
        /*001c*/ 	.word	index@(_Z17block_reduce_demov)
        /*0020*/ 	.word	0x00000040
.L_9:


//--------------------- .nv.compat                --------------------------
	.section	.nv.compat,"",@"SHT_CUDA_COMPAT_INFO"
	.align	4
        /*0000*/ 	.byte	0x02, 0x09, 0x00, 0x00, 0x02, 0x02, 0x01, 0x00, 0x02, 0x05, 0x05, 0x00, 0x03, 0x07, 0x01, 0x01
        /*0010*/ 	.byte	0x02, 0x03, 0x00, 0x00, 0x02, 0x06, 0x01, 0x00, 0x04, 0x0b, 0x08, 0x00, 0x09, 0x00, 0x00, 0x00
        /*0020*/ 	.byte	0x00, 0x00, 0x00, 0x00


//--------------------- .nv.info._Z17block_reduce_demov --------------------------
	.section	.nv.info._Z17block_reduce_demov,"",@"SHT_CUDA_INFO"
	.sectionflags	@""
	.align	4


	//----- nvinfo : EIATTR_CUDA_API_VERSION
	.align		4
        /*0000*/ 	.byte	0x04, 0x37
        /*0002*/ 	.short	(.L_11 - .L_10)
.L_10:
        /*0004*/ 	.word	0x00000082


	//----- nvinfo : EIATTR_SPARSE_MMA_MASK
	.align		4
.L_11:
        /*0008*/ 	.byte	0x03, 0x50
        /*000a*/ 	.short	0x0000


	//----- nvinfo : EIATTR_MAXREG_COUNT
	.align		4
        /*000c*/ 	.byte	0x03, 0x1b
        /*000e*/ 	.short	0x00ff


	//----- nvinfo : EIATTR_NUM_BARRIERS
	.align		4
        /*0010*/ 	.byte	0x02, 0x4c
        /*0012*/ 	.byte	0x01
	.zero		1


	//----- nvinfo : EIATTR_EXTERNS
	.align		4
        /*0014*/ 	.byte	0x04, 0x0f
        /*0016*/ 	.short	(.L_13 - .L_12)


	//   ....[0]....
	.align		4
.L_12:
        /*0018*/ 	.word	index@(vprintf)


	//----- nvinfo : EIATTR_MERCURY_ISA_VERSION
	.align		4
.L_13:
        /*001c*/ 	.byte	0x03, 0x5f
        /*001e*/ 	.short	0x0101


	//----- nvinfo : EIATTR_COOP_GROUP_MASK_REGIDS
	.align		4
        /*0020*/ 	.byte	0x04, 0x29
        /*0022*/ 	.short	(.L_15 - .L_14)


	//   ....[0]....
.L_14:
        /*0024*/ 	.word	0xffffffff


	//   ....[1]....
        /*0028*/ 	.word	0xffffffff


	//   ....[2]....
        /*002c*/ 	.word	0xffffffff


	//   ....[3]....
        /*0030*/ 	.word	0xffffffff


	//   ....[4]....
        /*0034*/ 	.word	0xffffffff


	//   ....[5]....
        /*0038*/ 	.word	0xffffffff


	//   ....[6]....
        /*003c*/ 	.word	0xffffffff


	//   ....[7]....
        /*0040*/ 	.word	0xffffffff


	//   ....[8]....
        /*0044*/ 	.word	0xffffffff


	//   ....[9]....
        /*0048*/ 	.word	0xffffffff


	//   ....[10]....
        /*004c*/ 	.word	0x0500000f


	//   ....[11]....
        /*0050*/ 	.word	0x0500000f


	//   ....[12]....
        /*0054*/ 	.word	0x0500000f


	//   ....[13]....
        /*0058*/ 	.word	0x0500000f


	//   ....[14]....
        /*005c*/ 	.word	0x0500000f


	//   ....[15]....
        /*0060*/ 	.word	0x0500000f


	//   ....[16]....
        /*0064*/ 	.word	0x0500000f


	//   ....[17]....
        /*0068*/ 	.word	0x0500000f


	//   ....[18]....
        /*006c*/ 	.word	0x0500000f


	//----- nvinfo : EIATTR_COOP_GROUP_INSTR_OFFSETS
	.align		4
.L_15:
        /*0070*/ 	.byte	0x04, 0x28
        /*0072*/ 	.short	(.L_17 - .L_16)


	//   ....[0]....
.L_16:
        /*0074*/ 	.word	0x00000140


	//   ....[1]....
        /*0078*/ 	.word	0x000001f0


	//   ....[2]....
        /*007c*/ 	.word	0x00000310


	//   ....[3]....
        /*0080*/ 	.word	0x00000430


	//   ....[4]....
        /*0084*/ 	.word	0x00000550


	//   ....[5]....
        /*0088*/ 	.word	0x00000920


	//   ....[6]....
        /*008c*/ 	.word	0x00000a20


	//   ....[7]....
        /*0090*/ 	.word	0x00000b40


	//   ....[8]....
        /*0094*/ 	.word	0x00000c60


	//   ....[9]....
        /*0098*/ 	.word	0x00000d80


	//   ....[10]....
        /*009c*/ 	.word	0x00001010


	//   ....[11]....
        /*00a0*/ 	.word	0x00001130


	//   ....[12]....
        /*00a4*/ 	.word	0x000012d0


	//   ....[13]....
        /*00a8*/ 	.word	0x00001470


	//   ....[14]....
        /*00ac*/ 	.word	0x00001540


	//   ....[15]....
        /*00b0*/ 	.word	0x00001670


	//   ....[16]....
        /*00b4*/ 	.word	0x00001810


	//   ....[17]....
        /*00b8*/ 	.word	0x000019b0


	//   ....[18]....
        /*00bc*/ 	.word	0x00001b50


	//----- nvinfo : EIATTR_VRC_CTA_INIT_COUNT
	.align		4
.L_17:
        /*00c0*/ 	.byte	0x02, 0x4a
	.zero		1
	.zero		1


	//----- nvinfo : EIATTR_SYSCALL_OFFSETS
	.align		4
        /*00c4*/ 	.byte	0x04, 0x46
        /*00c6*/ 	.short	(.L_19 - .L_18)


	//   ....[0]....
.L_18:
        /*00c8*/ 	.word	0x000001c0


	//   ....[1]....
        /*00cc*/ 	.word	0x00000300


	//   ....[2]....
        /*00d0*/ 	.word	0x00000420


	//   ....[3]....
        /*00d4*/ 	.word	0x00000540


	//   ....[4]....
        /*00d8*/ 	.word	0x00000660


	//   ....[5]....
        /*00dc*/ 	.word	0x00000730


	//   ....[6]....
        /*00e0*/ 	.word	0x000008d0


	//   ....[7]....
        /*00e4*/ 	.word	0x00000a10


	//   ....[8]....
        /*00e8*/ 	.word	0x00000b30


	//   ....[9]....
        /*00ec*/ 	.word	0x00000c50


	//   ....[10]....
        /*00f0*/ 	.word	0x00000d70


	//   ....[11]....
        /*00f4*/ 	.word	0x00000e90


	//   ....[12]....
        /*00f8*/ 	.word	0x00000f30


	//   ....[13]....
        /*00fc*/ 	.word	0x000010c0


	//   ....[14]....
        /*0100*/ 	.word	0x00001260


	//   ....[15]....
        /*0104*/ 	.word	0x00001400


	//   ....[16]....
        /*0108*/ 	.word	0x00001600


	//   ....[17]....
        /*010c*/ 	.word	0x000017a0


	//   ....[18]....
        /*0110*/ 	.word	0x00001940


	//   ....[19]....
        /*0114*/ 	.word	0x00001ae0


	//----- nvinfo : EIATTR_EXIT_INSTR_OFFSETS
	.align		4
.L_19:
        /*0118*/ 	.byte	0x04, 0x1c
        /*011a*/ 	.short	(.L_21 - .L_20)


	//   ....[0]....
.L_20:
        /*011c*/ 	.word	0x00000f40


	//----- nvinfo : EIATTR_CRS_STACK_SIZE
	.align		4
.L_21:
        /*0120*/ 	.byte	0x04, 0x1e
        /*0122*/ 	.short	(.L_23 - .L_22)
.L_22:
        /*0124*/ 	.word	0x00000000


	//----- nvinfo : EIATTR_SW_WAR
	.align		4
.L_23:
        /*0128*/ 	.byte	0x04, 0x36
        /*012a*/ 	.short	(.L_25 - .L_24)
.L_24:
        /*012c*/ 	.word	0x00000008
.L_25:


//--------------------- .nv.callgraph             --------------------------
	.section	.nv.callgraph,"",@"SHT_CUDA_CALLGRAPH"
	.align	4
	.sectionentsize	8
	.align		4
        /*0000*/ 	.word	0x00000000
	.align		4
        /*0004*/ 	.word	0xffffffff
	.align		4
        /*0008*/ 	.word	index@(_Z17block_reduce_demov)
	.align		4
        /*000c*/ 	.word	index@(vprintf)
	.align		4
        /*0010*/ 	.word	0x00000000
	.align		4
        /*0014*/ 	.word	0xfffffffe
	.align		4
        /*0018*/ 	.word	0x00000000
	.align		4
        /*001c*/ 	.word	0xfffffffd
	.align		4
        /*0020*/ 	.word	0x00000000
	.align		4
        /*0024*/ 	.word	0xfffffffc


//--------------------- .nv.constant4             --------------------------
	.section	.nv.constant4,"a",@progbits
	.align	8
	.align		8
.nv.constant4:
        /*0000*/ 	.dword	vprintf
	.align		8
        /*0008*/ 	.dword	$str
	.align		8
        /*0010*/ 	.dword	$str$1
	.align		8
        /*0018*/ 	.dword	$str$2
	.align		8
        /*0020*/ 	.dword	$str$3


//--------------------- .text._Z17block_reduce_demov --------------------------
	.section	.text._Z17block_reduce_demov,"ax",@progbits
	.align	128
        .global         _Z17block_reduce_demov
        .type           _Z17block_reduce_demov,@function
        .size           _Z17block_reduce_demov,(.L_x_42 - _Z17block_reduce_demov)
        .other          _Z17block_reduce_demov,@"STO_CUDA_ENTRY STV_DEFAULT"
_Z17block_reduce_demov:
.text._Z17block_reduce_demov:
[----:B------:R-:W0:Y:S01]  /*0000*/  LDC R1, c[0x0][0x37c] ;  /* 0x0000df00ff017b82 */ /* 0x000e220000000800 */
[----:B------:R-:W1:Y:S01]  /*0010*/  S2R R2, SR_TID.X ;  /* 0x0000000000027919 */ /* 0x000e620000002100 */
[----:B------:R-:W2:Y:S01]  /*0020*/  LDCU UR4, c[0x0][0x2f8] ;  /* 0x00005f00ff0477ac */ /* 0x000ea20008000800 */
[----:B------:R-:W-:Y:S02]  /*0030*/  HFMA2 R3, -RZ, RZ, 0, 9.5367431640625e-07 ;  /* 0x00000010ff037431 */ /* 0x000fe400000001ff */
[----:B0-----:R-:W-:Y:S01]  /*0040*/  VIADD R1, R1, 0xffffffc0 ;  /* 0xffffffc001017836 */ /* 0x001fe20000000000 */
[----:B------:R-:W-:Y:S01]  /*0050*/  MOV R26, 0x0 ;  /* 0x00000000001a7802 */ /* 0x000fe20000000f00 */
[----:B------:R-:W0:Y:S03]  /*0060*/  LDCU UR5, c[0x0][0x2fc] ;  /* 0x00005f80ff0577ac */ /* 0x000e260008000800 */
[----:B------:R3:W4:Y:S01]  /*0070*/  LDC.64 R8, c[0x4][R26] ;  /* 0x010000001a087b82 */ /* 0x0007220000000a00 */
[----:B------:R-:W5:Y:S01]  /*0080*/  LDCU.64 UR6, c[0x4][0x18] ;  /* 0x01000300ff0677ac */ /* 0x000f620008000a00 */
[----:B--2---:R-:W-:-:S04]  /*0090*/  IADD3 R25, P0, PT, R1, UR4, RZ ;  /* 0x0000000401197c10 */ /* 0x004fc8000ff1e0ff */
[----:B------:R-:W-:Y:S01]  /*00a0*/  IADD3 R28, P1, PT, R25, 0x20, RZ ;  /* 0x00000020191c7810 */ /* 0x000fe20007f3e0ff */
[----:B0-----:R-:W-:Y:S02]  /*00b0*/  IMAD.X R24, RZ, RZ, UR5, P0 ;  /* 0x00000005ff187e24 */ /* 0x001fe400080e06ff */
[----:B------:R-:W-:Y:S02]  /*00c0*/  IMAD.MOV.U32 R6, RZ, RZ, R25 ;  /* 0x000000ffff067224 */ /* 0x000fe400078e0019 */
[----:B-----5:R-:W-:Y:S01]  /*00d0*/  IMAD.U32 R4, RZ, RZ, UR6 ;  /* 0x00000006ff047e24 */ /* 0x020fe2000f8e00ff */
[----:B------:R-:W-:Y:S01]  /*00e0*/  MOV R7, R24 ;  /* 0x0000001800077202 */ /* 0x000fe20000000f00 */
[----:B------:R-:W-:Y:S02]  /*00f0*/  IMAD.X R27, RZ, RZ, R24, P1 ;  /* 0x000000ffff1b7224 */ /* 0x000fe400008e0618 */
[----:B-1----:R-:W-:Y:S01]  /*0100*/  VIADD R16, R2, 0x1 ;  /* 0x0000000102107836 */ /* 0x002fe20000000000 */
[----:B------:R-:W-:Y:S04]  /*0110*/  STL.64 [R1], R2 ;  /* 0x0000000201007387 */ /* 0x000fe80000100a00 */
[----:B------:R-:W-:-:S02]  /*0120*/  I2FP.F32.U32 R0, R16 ;  /* 0x0000001000007245 */ /* 0x000fc40000201000 */
[----:B------:R-:W-:Y:S03]  /*0130*/  I2F.F64.U32 R16, R16 ;  /* 0x0000001000107312 */ /* 0x000fe60000201800 */
[----:B------:R-:W0:Y:S02]  /*0140*/  SHFL.BFLY PT, R5, R0, 0x10, 0x1f ;  /* 0x0e001f0000057f89 */ /* 0x000e2400000e0000 */
[----:B0-----:R-:W-:-:S03]  /*0150*/  FADD R29, R0, R5 ;  /* 0x00000005001d7221 */ /* 0x001fc60000000000 */
[----:B------:R0:W1:Y:S08]  /*0160*/  F2F.F64.F32 R10, R5 ;  /* 0x00000005000a7310 */ /* 0x0000700000201800 */
[----:B------:R-:W2:Y:S01]  /*0170*/  F2F.F64.F32 R18, R29 ;  /* 0x0000001d00127310 */ /* 0x000ea20000201800 */
[----:B0-----:R-:W-:Y:S01]  /*0180*/  MOV R5, UR7 ;  /* 0x0000000700057c02 */ /* 0x001fe20008000f00 */
[----:B-1----:R3:W-:Y:S04]  /*0190*/  STL.64 [R1+0x8], R10 ;  /* 0x0000080a01007387 */ /* 0x0027e80000100a00 */
[----:B--2-4-:R3:W-:Y:S02]  /*01a0*/  STL.128 [R1+0x10], R16 ;  /* 0x0000101001007387 */ /* 0x0147e40000100c00 */
[----:B------:R-:W-:-:S07]  /*01b0*/  LEPC R20, `(.L_x_0) ;  /* 0x000000001014794e */ /* 0x000fce0000000000 */
[----:B---3--:R-:W-:Y:S05]  /*01c0*/  CALL.ABS.NOINC R8 ;  /* 0x0000000008007343 */ /* 0x008fea0003c00000 */
.L_x_0:
[----:B------:R-:W-:-:S03]  /*01d0*/  UMOV UR4, 0xffffffff ;  /* 0xffffffff00047882 */ /* 0x000fc60000000000 */
[----:B------:R-:W-:Y:S05]  /*01e0*/  BRA.DIV UR4, `(.L_x_1) ;  /* 0x0000000e04587947 */ /* 0x000fea000b800000 */
[----:B------:R-:W0:Y:S01]  /*01f0*/  SHFL.BFLY PT, R14, R29, 0x8, 0x1f ;  /* 0x0d001f001d0e7f89 */ /* 0x000e2200000e0000 */
[----:B------:R-:W-:Y:S01]  /*0200*/  IMAD.MOV.U32 R3, RZ, RZ, 0x8 ;  /* 0x00000008ff037424 */ /* 0x000fe200078e00ff */
[----:B------:R-:W-:Y:S01]  /*0210*/  MOV R21, R19 ;  /* 0x0000001300157202 */ /* 0x000fe20000000f00 */
[----:B------:R-:W-:Y:S01]  /*0220*/  IMAD.MOV.U32 R20, RZ, RZ, R18 ;  /* 0x000000ffff147224 */ /* 0x000fe200078e0012 */
[----:B------:R1:W2:Y:S01]  /*0230*/  LDC.64 R8, c[0x4][R26] ;  /* 0x010000001a087b82 */ /* 0x0002a20000000a00 */
[----:B------:R-:W3:Y:S01]  /*0240*/  LDCU.64 UR4, c[0x4][0x18] ;  /* 0x01000300ff0477ac */ /* 0x000ee20008000a00 */
[----:B------:R1:W-:Y:S01]  /*0250*/  STL.64 [R1], R2 ;  /* 0x0000000201007387 */ /* 0x0003e20000100a00 */
[----:B------:R-:W-:Y:S01]  /*0260*/  MOV R6, R25 ;  /* 0x0000001900067202 */ /* 0x000fe20000000f00 */
[----:B------:R-:W-:Y:S02]  /*0270*/  IMAD.MOV.U32 R7, RZ, RZ, R24 ;  /* 0x000000ffff077224 */ /* 0x000fe400078e0018 */
[----:B---3--:R-:W-:-:S02]  /*0280*/  IMAD.U32 R4, RZ, RZ, UR4 ;  /* 0x00000004ff047e24 */ /* 0x008fc4000f8e00ff */
[----:B0-----:R-:W-:Y:S01]  /*0290*/  FADD R29, R29, R14 ;  /* 0x0000000e1d1d7221 */ /* 0x001fe20000000000 */
[----:B------:R-:W-:Y:S01]  /*02a0*/  IMAD.U32 R5, RZ, RZ, UR5 ;  /* 0x00000005ff057e24 */ /* 0x000fe2000f8e00ff */
[----:B------:R-:W0:Y:S08]  /*02b0*/  F2F.F64.F32 R14, R14 ;  /* 0x0000000e000e7310 */ /* 0x000e300000201800 */
[----:B------:R-:W3:Y:S01]  /*02c0*/  F2F.F64.F32 R22, R29 ;  /* 0x0000001d00167310 */ /* 0x000ee20000201800 */
[----:B0-----:R1:W-:Y:S04]  /*02d0*/  STL.64 [R1+0x8], R14 ;  /* 0x0000080e01007387 */ /* 0x0013e80000100a00 */
[----:B---3--:R1:W-:Y:S02]  /*02e0*/  STL.128 [R1+0x10], R20 ;  /* 0x0000101401007387 */ /* 0x0083e40000100c00 */
[----:B-1----:R-:W-:-:S07]  /*02f0*/  LEPC R20, `(.L_x_2) ;  /* 0x000000001014794e */ /* 0x002fce0000000000 */
[----:B--2---:R-:W-:Y:S05]  /*0300*/  CALL.ABS.NOINC R8 ;  /* 0x0000000008007343 */ /* 0x004fea0003c00000 */
.L_x_2:
[----:B------:R-:W0:Y:S01]  /*0310*/  SHFL.BFLY PT, R14, R29, 0x4, 0x1f ;  /* 0x0c801f001d0e7f89 */ /* 0x000e2200000e0000 */
[----:B------:R-:W-:Y:S01]  /*0320*/  IMAD.MOV.U32 R3, RZ, RZ, 0x4 ;  /* 0x00000004ff037424 */ /* 0x000fe200078e00ff */
[----:B------:R-:W-:Y:S01]  /*0330*/  MOV R16, R22 ;  /* 0x0000001600107202 */ /* 0x000fe20000000f00 */
[----:B------:R-:W-:Y:S01]  /*0340*/  IMAD.MOV.U32 R17, RZ, RZ, R23 ;  /* 0x000000ffff117224 */ /* 0x000fe200078e0017 */
[----:B------:R1:W2:Y:S01]  /*0350*/  LDC.64 R8, c[0x4][R26] ;  /* 0x010000001a087b82 */ /* 0x0002a20000000a00 */
[----:B------:R-:W3:Y:S01]  /*0360*/  LDCU.64 UR4, c[0x4][0x18] ;  /* 0x01000300ff0477ac */ /* 0x000ee20008000a00 */
[----:B------:R1:W-:Y:S01]  /*0370*/  STL.64 [R1], R2 ;  /* 0x0000000201007387 */ /* 0x0003e20000100a00 */
[----:B------:R-:W-:Y:S02]  /*0380*/  IMAD.MOV.U32 R6, RZ, RZ, R25 ;  /* 0x000000ffff067224 */ /* 0x000fe400078e0019 */
[----:B------:R-:W-:Y:S02]  /*0390*/  IMAD.MOV.U32 R7, RZ, RZ, R24 ;  /* 0x000000ffff077224 */ /* 0x000fe400078e0018 */
[----:B---3--:R-:W-:-:S02]  /*03a0*/  IMAD.U32 R4, RZ, RZ, UR4 ;  /* 0x00000004ff047e24 */ /* 0x008fc4000f8e00ff */
[----:B0-----:R-:W-:Y:S01]  /*03b0*/  FADD R29, R29, R14 ;  /* 0x0000000e1d1d7221 */ /* 0x001fe20000000000 */
[----:B------:R-:W-:Y:S01]  /*03c0*/  MOV R5, UR5 ;  /* 0x0000000500057c02 */ /* 0x000fe20008000f00 */
[----:B------:R-:W0:Y:S08]  /*03d0*/  F2F.F64.F32 R14, R14 ;  /* 0x0000000e000e7310 */ /* 0x000e300000201800 */
[----:B------:R-:W3:Y:S01]  /*03e0*/  F2F.F64.F32 R18, R29 ;  /* 0x0000001d00127310 */ /* 0x000ee20000201800 */
[----:B0-----:R1:W-:Y:S04]  /*03f0*/  STL.64 [R1+0x8], R14 ;  /* 0x0000080e01007387 */ /* 0x0013e80000100a00 */
[----:B---3--:R1:W-:Y:S02]  /*0400*/  STL.128 [R1+0x10], R16 ;  /* 0x0000101001007387 */ /* 0x0083e40000100c00 */
[----:B------:R-:W-:-:S07]  /*0410*/  LEPC R20, `(.L_x_3) ;  /* 0x000000001014794e */ /* 0x000fce0000000000 */
[----:B-12---:R-:W-:Y:S05]  /*0420*/  CALL.ABS.NOINC R8 ;  /* 0x0000000008007343 */ /* 0x006fea0003c00000 */
.L_x_3:
[----:B------:R-:W0:Y:S01]  /*0430*/  SHFL.BFLY PT, R14, R29, 0x2, 0x1f ;  /* 0x0c401f001d0e7f89 */ /* 0x000e2200000e0000 */
[----:B------:R-:W-:Y:S02]  /*0440*/  HFMA2 R3, -RZ, RZ, 0, 1.1920928955078125e-07 ;  /* 0x00000002ff037431 */ /* 0x000fe400000001ff */
[----:B------:R-:W-:Y:S01]  /*0450*/  IMAD.MOV.U32 R20, RZ, RZ, R18 ;  /* 0x000000ffff147224 */ /* 0x000fe200078e0012 */
[----:B------:R1:W2:Y:S01]  /*0460*/  LDC.64 R8, c[0x4][R26] ;  /* 0x010000001a087b82 */ /* 0x0002a20000000a00 */
[----:B------:R-:W-:Y:S01]  /*0470*/  IMAD.MOV.U32 R21, RZ, RZ, R19 ;  /* 0x000000ffff157224 */ /* 0x000fe200078e0013 */
[----:B------:R-:W3:Y:S01]  /*0480*/  LDCU.64 UR4, c[0x4][0x18] ;  /* 0x01000300ff0477ac */ /* 0x000ee20008000a00 */
[----:B------:R-:W-:Y:S01]  /*0490*/  IMAD.MOV.U32 R6, RZ, RZ, R25 ;  /* 0x000000ffff067224 */ /* 0x000fe200078e0019 */
[----:B------:R-:W-:Y:S01]  /*04a0*/  MOV R7, R24 ;  /* 0x0000001800077202 */ /* 0x000fe20000000f00 */
[----:B------:R1:W-:Y:S01]  /*04b0*/  STL.64 [R1], R2 ;  /* 0x0000000201007387 */ /* 0x0003e20000100a00 */
[----:B---3--:R-:W-:Y:S01]  /*04c0*/  MOV R4, UR4 ;  /* 0x0000000400047c02 */ /* 0x008fe20008000f00 */
        /* <DEDUP_REMOVED lines=8> */
.L_x_4:
[----:B------:R0:W1:Y:S02]  /*0550*/  SHFL.BFLY PT, R14, R16, 0x1, 0x1f ;  /* 0x0c201f00100e7f89 */ /* 0x00006400000e0000 */
.L_x_26:
[----:B-1----:R-:W-:Y:S01]  /*0560*/  FADD R29, R16, R14 ;  /* 0x0000000e101d7221 */ /* 0x002fe20000000000 */
[----:B------:R-:W1:Y:S01]  /*0570*/  F2F.F64.F32 R10, R14 ;  /* 0x0000000e000a7310 */ /* 0x000e620000201800 */
[----:B------:R-:W-:Y:S01]  /*0580*/  IMAD.MOV.U32 R3, RZ, RZ, 0x1 ;  /* 0x00000001ff037424 */ /* 0x000fe200078e00ff */
[----:B------:R-:W-:Y:S01]  /*0590*/  MOV R17, R23 ;  /* 0x0000001700117202 */ /* 0x000fe20000000f00 */
[----:B0-----:R-:W-:Y:S01]  /*05a0*/  IMAD.MOV.U32 R16, RZ, RZ, R22 ;  /* 0x000000ffff107224 */ /* 0x001fe200078e0016 */
[----:B------:R0:W2:Y:S01]  /*05b0*/  LDC.64 R8, c[0x4][R26] ;  /* 0x010000001a087b82 */ /* 0x0000a20000000a00 */
[----:B------:R-:W3:Y:S01]  /*05c0*/  LDCU.64 UR4, c[0x4][0x18] ;  /* 0x01000300ff0477ac */ /* 0x000ee20008000a00 */
[----:B------:R0:W-:Y:S01]  /*05d0*/  STL.64 [R1], R2 ;  /* 0x0000000201007387 */ /* 0x0001e20000100a00 */
[----:B------:R-:W-:Y:S01]  /*05e0*/  MOV R6, R25 ;  /* 0x0000001900067202 */ /* 0x000fe20000000f00 */
[----:B------:R-:W4:Y:S01]  /*05f0*/  F2F.F64.F32 R18, R29 ;  /* 0x0000001d00127310 */ /* 0x000f220000201800 */
[----:B------:R-:W-:Y:S01]  /*0600*/  IMAD.MOV.U32 R7, RZ, RZ, R24 ;  /* 0x000000ffff077224 */ /* 0x000fe200078e0018 */
[----:B-1----:R0:W-:Y:S04]  /*0610*/  STL.64 [R1+0x8], R10 ;  /* 0x0000080a01007387 */ /* 0x0021e80000100a00 */
[----:B----4-:R0:W-:Y:S01]  /*0620*/  STL.128 [R1+0x10], R16 ;  /* 0x0000101001007387 */ /* 0x0101e20000100c00 */
[----:B---3--:R-:W-:-:S02]  /*0630*/  IMAD.U32 R4, RZ, RZ, UR4 ;  /* 0x00000004ff047e24 */ /* 0x008fc4000f8e00ff */
[----:B------:R-:W-:-:S07]  /*0640*/  IMAD.U32 R5, RZ, RZ, UR5 ;  /* 0x00000005ff057e24 */ /* 0x000fce000f8e00ff */
[----:B------:R-:W-:-:S07]  /*0650*/  LEPC R20, `(.L_x_5) ;  /* 0x000000001014794e */ /* 0x000fce0000000000 */
[----:B0-2---:R-:W-:Y:S05]  /*0660*/  CALL.ABS.NOINC R8 ;  /* 0x0000000008007343 */ /* 0x005fea0003c00000 */
.L_x_5:
[----:B------:R-:W-:-:S13]  /*0670*/  LOP3.LUT P0, RZ, R2, 0x1f, RZ, 0xc0, !PT ;  /* 0x0000001f02ff7812 */ /* 0x000fda000780c0ff */
[----:B------:R-:W-:Y:S05]  /*0680*/  @P0 BRA `(.L_x_6) ;  /* 0x0000000000400947 */ /* 0x000fea0003800000 */
[----:B------:R-:W-:Y:S01]  /*0690*/  SHF.R.U32.HI R0, RZ, 0x5, R2 ;  /* 0x00000005ff007819 */ /* 0x000fe20000011602 */
[----:B------:R0:W-:Y:S01]  /*06a0*/  STL.64 [R1+0x28], R18 ;  /* 0x0000281201007387 */ /* 0x0001e20000100a00 */
[----:B------:R0:W1:Y:S01]  /*06b0*/  LDC.64 R8, c[0x4][R26] ;  /* 0x010000001a087b82 */ /* 0x0000620000000a00 */
[----:B------:R-:W2:Y:S01]  /*06c0*/  LDCU.64 UR4, c[0x4][0x8] ;  /* 0x01000100ff0477ac */ /* 0x000ea20008000a00 */
[----:B------:R-:W-:Y:S01]  /*06d0*/  IMAD.MOV.U32 R6, RZ, RZ, R28 ;  /* 0x000000ffff067224 */ /* 0x000fe200078e001c */
[----:B------:R0:W-:Y:S01]  /*06e0*/  STL [R1+0x20], R0 ;  /* 0x0000200001007387 */ /* 0x0001e20000100800 */
[----:B------:R-:W-:Y:S01]  /*06f0*/  MOV R7, R27 ;  /* 0x0000001b00077202 */ /* 0x000fe20000000f00 */
[----:B--2---:R-:W-:Y:S01]  /*0700*/  IMAD.U32 R4, RZ, RZ, UR4 ;  /* 0x00000004ff047e24 */ /* 0x004fe2000f8e00ff */
[----:B0-----:R-:W-:-:S07]  /*0710*/  MOV R5, UR5 ;  /* 0x0000000500057c02 */ /* 0x001fce0008000f00 */
[----:B------:R-:W-:-:S07]  /*0720*/  LEPC R20, `(.L_x_7) ;  /* 0x000000001014794e */ /* 0x000fce0000000000 */
[----:B-1----:R-:W-:Y:S05]  /*0730*/  CALL.ABS.NOINC R8 ;  /* 0x0000000008007343 */ /* 0x002fea0003c00000 */
.L_x_7:
[----:B------:R-:W0:Y:S01]  /*0740*/  S2UR UR5, SR_CgaCtaId ;  /* 0x00000000000579c3 */ /* 0x000e220000008800 */
[----:B------:R-:W-:Y:S02]  /*0750*/  UMOV UR4, 0x400 ;  /* 0x0000040000047882 */ /* 0x000fe40000000000 */
[----:B0-----:R-:W-:-:S06]  /*0760*/  ULEA UR4, UR5, UR4, 0x18 ;  /* 0x0000000405047291 */ /* 0x001fcc000f8ec0ff */
[----:B------:R-:W-:-:S05]  /*0770*/  LEA.HI R0, R2, UR4, RZ, 0x1d ;  /* 0x0000000402007c11 */ /* 0x000fca000f8fe8ff */
[----:B------:R0:W-:Y:S02]  /*0780*/  STS [R0], R29 ;  /* 0x0000001d00007388 */ /* 0x0001e40000000800 */
.L_x_6:
[----:B------:R-:W-:Y:S05]  /*0790*/  WARPSYNC.ALL ;  /* 0x0000000000007948 */ /* 0x000fea0003800000 */
[----:B------:R-:W-:Y:S01]  /*07a0*/  BAR.SYNC.DEFER_BLOCKING 0x0 ;  /* 0x0000000000007b1d */ /* 0x000fe20000010000 */
[----:B------:R-:W-:Y:S01]  /*07b0*/  ISETP.GT.U32.AND P0, PT, R2, 0x3, PT ;  /* 0x000000030200780c */ /* 0x000fe20003f04070 */
[----:B------:R-:W-:Y:S01]  /*07c0*/  IMAD.MOV.U32 R22, RZ, RZ, RZ ;  /* 0x000000ffff167224 */ /* 0x000fe200078e00ff */
[----:B------:R-:W-:Y:S01]  /*07d0*/  MOV R26, 0x0 ;  /* 0x00000000001a7802 */ /* 0x000fe20000000f00 */
[----:B------:R-:W-:Y:S01]  /*07e0*/  IMAD.MOV.U32 R6, RZ, RZ, R28 ;  /* 0x000000ffff067224 */ /* 0x000fe200078e001c */
[----:B------:R-:W-:Y:S01]  /*07f0*/  MOV R7, R27 ;  /* 0x0000001b00077202 */ /* 0x000fe20000000f00 */
[----:B------:R-:W1:Y:S02]  /*0800*/  LDCU.64 UR4, c[0x4][0x10] ;  /* 0x01000200ff0477ac */ /* 0x000e640008000a00 */
[----:B------:R2:W3:Y:S01]  /*0810*/  LDC.64 R8, c[0x4][R26] ;  /* 0x010000001a087b82 */ /* 0x0004e20000000a00 */
[----:B------:R-:W-:Y:S05]  /*0820*/  STL [R1+0x20], R2 ;  /* 0x0000200201007387 */ /* 0x000fea0000100800 */
[----:B------:R-:W4:Y:S01]  /*0830*/  @!P0 S2R R3, SR_CgaCtaId ;  /* 0x0000000000038919 */ /* 0x000f220000008800 */
[----:B0-----:R-:W-:Y:S01]  /*0840*/  @!P0 MOV R0, 0x400 ;  /* 0x0000040000008802 */ /* 0x001fe20000000f00 */
[----:B-1----:R-:W-:Y:S01]  /*0850*/  IMAD.U32 R4, RZ, RZ, UR4 ;  /* 0x00000004ff047e24 */ /* 0x002fe2000f8e00ff */
[----:B------:R-:W-:-:S02]  /*0860*/  MOV R5, UR5 ;  /* 0x0000000500057c02 */ /* 0x000fc40008000f00 */
[----:B----4-:R-:W-:-:S04]  /*0870*/  @!P0 LEA R3, R3, R0, 0x18 ;  /* 0x0000000003038211 */ /* 0x010fc800078ec0ff */
[----:B------:R-:W-:-:S05]  /*0880*/  @!P0 LEA R0, R2, R3, 0x2 ;  /* 0x0000000302008211 */ /* 0x000fca00078e10ff */
[----:B------:R-:W0:Y:S02]  /*0890*/  @!P0 LDS R22, [R0] ;  /* 0x0000000000168984 */ /* 0x000e240000000800 */
[----:B0-----:R-:W0:Y:S02]  /*08a0*/  F2F.F64.F32 R16, R22 ;  /* 0x0000001600107310 */ /* 0x001e240000201800 */
[----:B0--3--:R2:W-:Y:S02]  /*08b0*/  STL.64 [R1+0x28], R16 ;  /* 0x0000281001007387 */ /* 0x0095e40000100a00 */
[----:B------:R-:W-:-:S07]  /*08c0*/  LEPC R20, `(.L_x_8) ;  /* 0x000000001014794e */ /* 0x000fce0000000000 */
[----:B--2---:R-:W-:Y:S05]  /*08d0*/  CALL.ABS.NOINC R8 ;  /* 0x0000000008007343 */ /* 0x004fea0003c00000 */
.L_x_8:
[----:B------:R-:W0:Y:S02]  /*08e0*/  LDCU UR4, c[0x0][0x2f8] ;  /* 0x00005f00ff0477ac */ /* 0x000e240008000800 */
[----:B0-----:R-:W-:Y:S01]  /*08f0*/  VIADD R27, R25, -UR4 ;  /* 0x80000004191b7c36 */ /* 0x001fe20008000000 */
[----:B------:R-:W-:-:S03]  /*0900*/  UMOV UR4, 0xffffffff ;  /* 0xffffffff00047882 */ /* 0x000fc60000000000 */
[----:B------:R-:W-:Y:S05]  /*0910*/  BRA.DIV UR4, `(.L_x_9) ;  /* 0x0000000a04e47947 */ /* 0x000fea000b800000 */
[----:B------:R-:W0:Y:S01]  /*0920*/  SHFL.BFLY PT, R14, R22, 0x10, 0x1f ;  /* 0x0e001f00160e7f89 */ /* 0x000e2200000e0000 */
[----:B------:R-:W-:Y:S01]  /*0930*/  HFMA2 R3, -RZ, RZ, 0, 9.5367431640625e-07 ;  /* 0x00000010ff037431 */ /* 0x000fe200000001ff */
[----:B------:R1:W2:Y:S01]  /*0940*/  LDC.64 R8, c[0x4][R26] ;  /* 0x010000001a087b82 */ /* 0x0002a20000000a00 */
[----:B------:R-:W3:Y:S01]  /*0950*/  LDCU.64 UR4, c[0x4][0x18] ;  /* 0x01000300ff0477ac */ /* 0x000ee20008000a00 */
[----:B------:R-:W-:Y:S01]  /*0960*/  IMAD.MOV.U32 R6, RZ, RZ, R25 ;  /* 0x000000ffff067224 */ /* 0x000fe200078e0019 */
[----:B------:R-:W-:Y:S01]  /*0970*/  MOV R7, R24 ;  /* 0x0000001800077202 */ /* 0x000fe20000000f00 */
[----:B------:R1:W-:Y:S01]  /*0980*/  STL.64 [R27], R2 ;  /* 0x000000021b007387 */ /* 0x0003e20000100a00 */
[----:B---3--:R-:W-:Y:S01]  /*0990*/  IMAD.U32 R4, RZ, RZ, UR4 ;  /* 0x00000004ff047e24 */ /* 0x008fe2000f8e00ff */
[----:B------:R-:W-:Y:S01]  /*09a0*/  MOV R5, UR5 ;  /* 0x0000000500057c02 */ /* 0x000fe20008000f00 */
[----:B0-----:R-:W-:Y:S01]  /*09b0*/  FADD R28, R14, R22 ;  /* 0x000000160e1c7221 */ /* 0x001fe20000000000 */
[----:B------:R-:W0:Y:S08]  /*09c0*/  F2F.F64.F32 R10, R14 ;  /* 0x0000000e000a7310 */ /* 0x000e300000201800 */
[----:B------:R-:W3:Y:S01]  /*09d0*/  F2F.F64.F32 R18, R28 ;  /* 0x0000001c00127310 */ /* 0x000ee20000201800 */
[----:B0-----:R1:W-:Y:S04]  /*09e0*/  STL.64 [R27+0x8], R10 ;  /* 0x0000080a1b007387 */ /* 0x0013e80000100a00 */
[----:B---3--:R1:W-:Y:S02]  /*09f0*/  STL.128 [R27+0x10], R16 ;  /* 0x000010101b007387 */ /* 0x0083e40000100c00 */
[----:B------:R-:W-:-:S07]  /*0a00*/  LEPC R20, `(.L_x_10) ;  /* 0x000000001014794e */ /* 0x000fce0000000000 */
[----:B-12---:R-:W-:Y:S05]  /*0a10*/  CALL.ABS.NOINC R8 ;  /* 0x0000000008007343 */ /* 0x006fea0003c00000 */
.L_x_10:
        /* <DEDUP_REMOVED lines=8> */
[----:B------:R-:W-:Y:S01]  /*0aa0*/  IMAD.MOV.U32 R7, RZ, RZ, R24 ;  /* 0x000000ffff077224 */ /* 0x000fe200078e0018 */
        /* <DEDUP_REMOVED lines=9> */
.L_x_11:
[----:B------:R-:W0:Y:S01]  /*0b40*/  SHFL.BFLY PT, R14, R29, 0x4, 0x1f ;  /* 0x0c801f001d0e7f89 */ /* 0x000e2200000e0000 */
[----:B------:R-:W-:Y:S02]  /*0b50*/  HFMA2 R3, -RZ, RZ, 0, 2.384185791015625e-07 ;  /* 0x00000004ff037431 */ /* 0x000fe400000001ff */
[----:B------:R-:W-:Y:S01]  /*0b60*/  IMAD.MOV.U32 R16, RZ, RZ, R22 ;  /* 0x000000ffff107224 */ /* 0x000fe200078e0016 */
[----:B------:R-:W-:Y:S01]  /*0b70*/  MOV R17, R23 ;  /* 0x0000001700117202 */ /* 0x000fe20000000f00 */
[----:B------:R1:W2:Y:S01]  /*0b80*/  LDC.64 R8, c[0x4][R26] ;  /* 0x010000001a087b82 */ /* 0x0002a20000000a00 */
[----:B------:R-:W3:Y:S01]  /*0b90*/  LDCU.64 UR4, c[0x4][0x18] ;  /* 0x01000300ff0477ac */ /* 0x000ee20008000a00 */
[----:B------:R-:W-:Y:S01]  /*0ba0*/  IMAD.MOV.U32 R6, RZ, RZ, R25 ;  /* 0x000000ffff067224 */ /* 0x000fe200078e0019 */
[----:B------:R-:W-:Y:S01]  /*0bb0*/  MOV R7, R24 ;  /* 0x0000001800077202 */ /* 0x000fe20000000f00 */
[----:B------:R1:W-:Y:S01]  /*0bc0*/  STL.64 [R27], R2 ;  /* 0x000000021b007387 */ /* 0x0003e20000100a00 */
        /* <DEDUP_REMOVED lines=9> */
.L_x_12:
        /* <DEDUP_REMOVED lines=18> */
.L_x_13:
[----:B------:R0:W1:Y:S02]  /*0d80*/  SHFL.BFLY PT, R14, R16, 0x1, 0x1f ;  /* 0x0c201f00100e7f89 */ /* 0x00006400000e0000 */
.L_x_40:
[----:B-1----:R-:W-:Y:S01]  /*0d90*/  FADD R18, R16, R14 ;  /* 0x0000000e10127221 */ /* 0x002fe20000000000 */
[----:B------:R-:W1:Y:S01]  /*0da0*/  F2F.F64.F32 R8, R14 ;  /* 0x0000000e00087310 */ /* 0x000e620000201800 */
[----:B------:R-:W-:Y:S02]  /*0db0*/  HFMA2 R3, -RZ, RZ, 0, 5.9604644775390625e-08 ;  /* 0x00000001ff037431 */ /* 0x000fe400000001ff */
[----:B0-----:R-:W-:Y:S01]  /*0dc0*/  IMAD.MOV.U32 R16, RZ, RZ, R22 ;  /* 0x000000ffff107224 */ /* 0x001fe200078e0016 */
[----:B------:R-:W-:Y:S01]  /*0dd0*/  MOV R17, R23 ;  /* 0x0000001700117202 */ /* 0x000fe20000000f00 */
[----:B------:R0:W2:Y:S01]  /*0de0*/  LDC.64 R10, c[0x4][R26] ;  /* 0x010000001a0a7b82 */ /* 0x0000a20000000a00 */
[----:B------:R-:W3:Y:S01]  /*0df0*/  LDCU.64 UR4, c[0x4][0x18] ;  /* 0x01000300ff0477ac */ /* 0x000ee20008000a00 */
[----:B------:R-:W-:Y:S01]  /*0e00*/  IMAD.MOV.U32 R6, RZ, RZ, R25 ;  /* 0x000000ffff067224 */ /* 0x000fe200078e0019 */
[----:B------:R-:W-:Y:S01]  /*0e10*/  MOV R7, R24 ;  /* 0x0000001800077202 */ /* 0x000fe20000000f00 */
[----:B------:R-:W4:Y:S01]  /*0e20*/  F2F.F64.F32 R18, R18 ;  /* 0x0000001200127310 */ /* 0x000f220000201800 */
[----:B------:R0:W-:Y:S04]  /*0e30*/  STL.64 [R27], R2 ;  /* 0x000000021b007387 */ /* 0x0001e80000100a00 */
[----:B-1----:R0:W-:Y:S04]  /*0e40*/  STL.64 [R27+0x8], R8 ;  /* 0x000008081b007387 */ /* 0x0021e80000100a00 */
[----:B----4-:R0:W-:Y:S01]  /*0e50*/  STL.128 [R27+0x10], R16 ;  /* 0x000010101b007387 */ /* 0x0101e20000100c00 */
[----:B---3--:R-:W-:Y:S01]  /*0e60*/  IMAD.U32 R4, RZ, RZ, UR4 ;  /* 0x00000004ff047e24 */ /* 0x008fe2000f8e00ff */
[----:B------:R-:W-:-:S07]  /*0e70*/  MOV R5, UR5 ;  /* 0x0000000500057c02 */ /* 0x000fce0008000f00 */
[----:B------:R-:W-:-:S07]  /*0e80*/  LEPC R20, `(.L_x_14) ;  /* 0x000000001014794e */ /* 0x000fce0000000000 */
[----:B0-2---:R-:W-:Y:S05]  /*0e90*/  CALL.ABS.NOINC R10 ;  /* 0x000000000a007343 */ /* 0x005fea0003c00000 */
.L_x_14:
[----:B------:R0:W-:Y:S01]  /*0ea0*/  STL.64 [R1+0x38], R18 ;  /* 0x0000381201007387 */ /* 0x0001e20000100a00 */
[----:B------:R-:W1:Y:S01]  /*0eb0*/  LDC.64 R26, c[0x4][R26] ;  /* 0x010000001a1a7b82 */ /* 0x000e620000000a00 */
[----:B------:R-:W2:Y:S01]  /*0ec0*/  LDCU.64 UR4, c[0x4][0x20] ;  /* 0x01000400ff0477ac */ /* 0x000ea20008000a00 */
[----:B------:R-:W-:Y:S01]  /*0ed0*/  IADD3 R6, P0, PT, R25, 0x30, RZ ;  /* 0x0000003019067810 */ /* 0x000fe20007f1e0ff */
[----:B------:R0:W-:Y:S04]  /*0ee0*/  STL [R1+0x30], R2 ;  /* 0x0000300201007387 */ /* 0x0001e80000100800 */
[----:B------:R-:W-:Y:S02]  /*0ef0*/  IMAD.X R7, RZ, RZ, R24, P0 ;  /* 0x000000ffff077224 */ /* 0x000fe400000e0618 */
[----:B--2---:R-:W-:Y:S01]  /*0f00*/  IMAD.U32 R4, RZ, RZ, UR4 ;  /* 0x00000004ff047e24 */ /* 0x004fe2000f8e00ff */
[----:B0-----:R-:W-:-:S07]  /*0f10*/  MOV R5, UR5 ;  /* 0x0000000500057c02 */ /* 0x001fce0008000f00 */
[----:B------:R-:W-:-:S07]  /*0f20*/  LEPC R20, `(.L_x_15) ;  /* 0x000000001014794e */ /* 0x000fce0000000000 */
[----:B-1----:R-:W-:Y:S05]  /*0f30*/  CALL.ABS.NOINC R26 ;  /* 0x000000001a007343 */ /* 0x002fea0003c00000 */
.L_x_15:
[----:B------:R-:W-:Y:S05]  /*0f40*/  EXIT ;  /* 0x000000000000794d */ /* 0x000fea0003800000 */
.L_x_1:
[----:B------:R-:W-:Y:S01]  /*0f50*/  HFMA2 R11, -RZ, RZ, 0, 1.847743988037109375e-06 ;  /* 0x0000001fff0b7431 */ /* 0x000fe200000001ff */
[----:B------:R-:W-:Y:S01]  /*0f60*/  MOV R13, R29 ;  /* 0x0000001d000d7202 */ /* 0x000fe20000000f00 */
[----:B------:R-:W-:Y:S01]  /*0f70*/  IMAD.MOV.U32 R12, RZ, RZ, 0x8 ;  /* 0x00000008ff0c7424 */ /* 0x000fe200078e00ff */
[----:B------:R-:W-:Y:S01]  /*0f80*/  MOV R3, 0x8 ;  /* 0x0000000800037802 */ /* 0x000fe20000000f00 */
[----:B------:R-:W-:Y:S01]  /*0f90*/  IMAD.MOV.U32 R15, RZ, RZ, -0x1 ;  /* 0xffffffffff0f7424 */ /* 0x000fe200078e00ff */
[----:B------:R-:W-:Y:S01]  /*0fa0*/  MOV R21, R19 ;  /* 0x0000001300157202 */ /* 0x000fe20000000f00 */
[----:B------:R-:W-:Y:S01]  /*0fb0*/  IMAD.MOV.U32 R20, RZ, RZ, R18 ;  /* 0x000000ffff147224 */ /* 0x000fe200078e0012 */
[----:B------:R0:W1:Y:S01]  /*0fc0*/  LDC.64 R8, c[0x4][R26] ;  /* 0x010000001a087b82 */ /* 0x0000620000000a00 */
[----:B------:R0:W-:Y:S01]  /*0fd0*/  STL.64 [R1], R2 ;  /* 0x0000000201007387 */ /* 0x0001e20000100a00 */
[----:B------:R-:W-:Y:S01]  /*0fe0*/  IMAD.MOV.U32 R6, RZ, RZ, R25 ;  /* 0x000000ffff067224 */ /* 0x000fe200078e0019 */
[----:B------:R-:W-:-:S07]  /*0ff0*/  MOV R7, R24 ;  /* 0x0000001800077202 */ /* 0x000fce0000000f00 */
[----:B01----:R-:W-:Y:S05]  /*1000*/  WARPSYNC.COLLECTIVE R15, `(.L_x_16) ;  /* 0x000000000f087348 */ /* 0x003fea0003c00000 */
[----:B------:R2:W3:Y:S02]  /*1010*/  SHFL.BFLY P6, R14, R13, R12, R11 ;  /* 0x0c00000c0d0e7389 */ /* 0x0004e400000c000b */
[----:B0123--:R-:W-:Y:S05]  /*1020*/  ENDCOLLECTIVE ;  /* 0x000000000000791b */ /* 0x00ffea0003800000 */
.L_x_16:
[----:B------:R-:W0:Y:S02]  /*1030*/  LDCU.64 UR4, c[0x4][0x18] ;  /* 0x01000300ff0477ac */ /* 0x000e240008000a00 */
[----:B0-----:R-:W-:Y:S01]  /*1040*/  IMAD.U32 R4, RZ, RZ, UR4 ;  /* 0x00000004ff047e24 */ /* 0x001fe2000f8e00ff */
[----:B------:R-:W-:Y:S01]  /*1050*/  MOV R5, UR5 ;  /* 0x0000000500057c02 */ /* 0x000fe20008000f00 */
[----:B------:R-:W-:Y:S01]  /*1060*/  FADD R29, R29, R14 ;  /* 0x0000000e1d1d7221 */ /* 0x000fe20000000000 */
[----:B------:R-:W0:Y:S08]  /*1070*/  F2F.F64.F32 R16, R14 ;  /* 0x0000000e00107310 */ /* 0x000e300000201800 */
[----:B------:R-:W1:Y:S01]  /*1080*/  F2F.F64.F32 R22, R29 ;  /* 0x0000001d00167310 */ /* 0x000e620000201800 */
[----:B0-----:R0:W-:Y:S04]  /*1090*/  STL.64 [R1+0x8], R16 ;  /* 0x0000081001007387 */ /* 0x0011e80000100a00 */
[----:B-1----:R0:W-:Y:S02]  /*10a0*/  STL.128 [R1+0x10], R20 ;  /* 0x0000101401007387 */ /* 0x0021e40000100c00 */
[----:B0-----:R-:W-:-:S07]  /*10b0*/  LEPC R20, `(.L_x_17) ;  /* 0x000000001014794e */ /* 0x001fce0000000000 */
[----:B------:R-:W-:Y:S05]  /*10c0*/  CALL.ABS.NOINC R8 ;  /* 0x0000000008007343 */ /* 0x000fea0003c00000 */
.L_x_17:
[----:B------:R-:W-:Y:S01]  /*10d0*/  HFMA2 R12, -RZ, RZ, 0, 2.384185791015625e-07 ;  /* 0x00000004ff0c7431 */ /* 0x000fe200000001ff */
[----:B------:R-:W-:Y:S01]  /*10e0*/  BSSY B0, `(.L_x_18) ;  /* 0x0000007000007945 */ /* 0x000fe20003800000 */
[----:B------:R-:W-:Y:S01]  /*10f0*/  IMAD.MOV.U32 R13, RZ, RZ, R29 ;  /* 0x000000ffff0d7224 */ /* 0x000fe200078e001d */
[----:B------:R-:W-:Y:S01]  /*1100*/  MOV R15, 0xffffffff ;  /* 0xffffffff000f7802 */ /* 0x000fe20000000f00 */
[----:B------:R-:W-:-:S07]  /*1110*/  IMAD.MOV.U32 R11, RZ, RZ, 0x1f ;  /* 0x0000001fff0b7424 */ /* 0x000fce00078e00ff */
[----:B------:R-:W-:Y:S05]  /*1120*/  WARPSYNC.COLLECTIVE R15, `(.L_x_19) ;  /* 0x000000000f087348 */ /* 0x000fea0003c00000 */
[----:B------:R0:W1:Y:S02]  /*1130*/  SHFL.BFLY P6, R14, R13, R12, R11 ;  /* 0x0c00000c0d0e7389 */ /* 0x00006400000c000b */
[----:B01----:R-:W-:Y:S05]  /*1140*/  ENDCOLLECTIVE ;  /* 0x000000000000791b */ /* 0x003fea0003800000 */
.L_x_19:
[----:B------:R-:W-:Y:S05]  /*1150*/  BSYNC B0 ;  /* 0x0000000000007941 */ /* 0x000fea0003800000 */
.L_x_18:
[----:B------:R-:W-:Y:S01]  /*1160*/  FADD R29, R29, R14 ;  /* 0x0000000e1d1d7221 */ /* 0x000fe20000000000 */
[----:B------:R-:W0:Y:S01]  /*1170*/  F2F.F64.F32 R10, R14 ;  /* 0x0000000e000a7310 */ /* 0x000e220000201800 */
[----:B------:R-:W-:Y:S01]  /*1180*/  IMAD.MOV.U32 R3, RZ, RZ, 0x4 ;  /* 0x00000004ff037424 */ /* 0x000fe200078e00ff */
[----:B------:R-:W-:Y:S01]  /*1190*/  MOV R16, R22 ;  /* 0x0000001600107202 */ /* 0x000fe20000000f00 */
[----:B------:R-:W-:Y:S01]  /*11a0*/  IMAD.MOV.U32 R17, RZ, RZ, R23 ;  /* 0x000000ffff117224 */ /* 0x000fe200078e0017 */
[----:B------:R1:W2:Y:S01]  /*11b0*/  LDC.64 R8, c[0x4][R26] ;  /* 0x010000001a087b82 */ /* 0x0002a20000000a00 */
[----:B------:R-:W3:Y:S01]  /*11c0*/  LDCU.64 UR4, c[0x4][0x18] ;  /* 0x01000300ff0477ac */ /* 0x000ee20008000a00 */
[----:B------:R1:W-:Y:S01]  /*11d0*/  STL.64 [R1], R2 ;  /* 0x0000000201007387 */ /* 0x0003e20000100a00 */
[----:B------:R-:W-:Y:S01]  /*11e0*/  MOV R6, R25 ;  /* 0x0000001900067202 */ /* 0x000fe20000000f00 */
[----:B------:R-:W4:Y:S01]  /*11f0*/  F2F.F64.F32 R18, R29 ;  /* 0x0000001d00127310 */ /* 0x000f220000201800 */
[----:B------:R-:W-:Y:S01]  /*1200*/  IMAD.MOV.U32 R7, RZ, RZ, R24 ;  /* 0x000000ffff077224 */ /* 0x000fe200078e0018 */
[----:B0-----:R1:W-:Y:S04]  /*1210*/  STL.64 [R1+0x8], R10 ;  /* 0x0000080a01007387 */ /* 0x0013e80000100a00 */
[----:B----4-:R1:W-:Y:S01]  /*1220*/  STL.128 [R1+0x10], R16 ;  /* 0x0000101001007387 */ /* 0x0103e20000100c00 */
[----:B---3--:R-:W-:Y:S01]  /*1230*/  MOV R4, UR4 ;  /* 0x0000000400047c02 */ /* 0x008fe20008000f00 */
[----:B------:R-:W-:-:S07]  /*1240*/  IMAD.U32 R5, RZ, RZ, UR5 ;  /* 0x00000005ff057e24 */ /* 0x000fce000f8e00ff */
[----:B------:R-:W-:-:S07]  /*1250*/  LEPC R20, `(.L_x_20) ;  /* 0x000000001014794e */ /* 0x000fce0000000000 */
[----:B-12---:R-:W-:Y:S05]  /*1260*/  CALL.ABS.NOINC R8 ;  /* 0x0000000008007343 */ /* 0x006fea0003c00000 */
.L_x_20:
[----:B------:R-:W-:Y:S01]  /*1270*/  HFMA2 R11, -RZ, RZ, 0, 1.847743988037109375e-06 ;  /* 0x0000001fff0b7431 */ /* 0x000fe200000001ff */
[----:B------:R-:W-:Y:S01]  /*1280*/  BSSY B0, `(.L_x_21) ;  /* 0x0000007000007945 */ /* 0x000fe20003800000 */
[----:B------:R-:W-:Y:S01]  /*1290*/  MOV R13, R29 ;  /* 0x0000001d000d7202 */ /* 0x000fe20000000f00 */
[----:B------:R-:W-:Y:S02]  /*12a0*/  IMAD.MOV.U32 R12, RZ, RZ, 0x2 ;  /* 0x00000002ff0c7424 */ /* 0x000fe400078e00ff */
[----:B------:R-:W-:-:S07]  /*12b0*/  IMAD.MOV.U32 R15, RZ, RZ, -0x1 ;  /* 0xffffffffff0f7424 */ /* 0x000fce00078e00ff */
[----:B------:R-:W-:Y:S05]  /*12c0*/  WARPSYNC.COLLECTIVE R15, `(.L_x_22) ;  /* 0x000000000f087348 */ /* 0x000fea0003c00000 */
[----:B------:R0:W1:Y:S02]  /*12d0*/  SHFL.BFLY P6, R14, R13, R12, R11 ;  /* 0x0c00000c0d0e7389 */ /* 0x00006400000c000b */
[----:B01----:R-:W-:Y:S05]  /*12e0*/  ENDCOLLECTIVE ;  /* 0x000000000000791b */ /* 0x003fea0003800000 */
.L_x_22:
[----:B------:R-:W-:Y:S05]  /*12f0*/  BSYNC B0 ;  /* 0x0000000000007941 */ /* 0x000fea0003800000 */
.L_x_21:
[----:B------:R-:W-:Y:S01]  /*1300*/  FADD R16, R29, R14 ;  /* 0x0000000e1d107221 */ /* 0x000fe20000000000 */
[----:B------:R-:W0:Y:S01]  /*1310*/  F2F.F64.F32 R10, R14 ;  /* 0x0000000e000a7310 */ /* 0x000e220000201800 */
[----:B------:R-:W-:Y:S01]  /*1320*/  MOV R3, 0x2 ;  /* 0x0000000200037802 */ /* 0x000fe20000000f00 */
[----:B------:R-:W-:Y:S01]  /*1330*/  IMAD.MOV.U32 R20, RZ, RZ, R18 ;  /* 0x000000ffff147224 */ /* 0x000fe200078e0012 */
[----:B------:R-:W-:Y:S01]  /*1340*/  MOV R21, R19 ;  /* 0x0000001300157202 */ /* 0x000fe20000000f00 */
[----:B------:R1:W2:Y:S01]  /*1350*/  LDC.64 R8, c[0x4][R26] ;  /* 0x010000001a087b82 */ /* 0x0002a20000000a00 */
[----:B------:R-:W3:Y:S01]  /*1360*/  LDCU.64 UR4, c[0x4][0x18] ;  /* 0x01000300ff0477ac */ /* 0x000ee20008000a00 */
[----:B------:R1:W-:Y:S01]  /*1370*/  STL.64 [R1], R2 ;  /* 0x0000000201007387 */ /* 0x0003e20000100a00 */
[----:B------:R-:W-:Y:S01]  /*1380*/  IMAD.MOV.U32 R6, RZ, RZ, R25 ;  /* 0x000000ffff067224 */ /* 0x000fe200078e0019 */
[----:B------:R-:W4:Y:S01]  /*1390*/  F2F.F64.F32 R22, R16 ;  /* 0x0000001000167310 */ /* 0x000f220000201800 */
[----:B------:R-:W-:Y:S01]  /*13a0*/  MOV R7, R24 ;  /* 0x0000001800077202 */ /* 0x000fe20000000f00 */
[----:B0-----:R1:W-:Y:S04]  /*13b0*/  STL.64 [R1+0x8], R10 ;  /* 0x0000080a01007387 */ /* 0x0013e80000100a00 */
[----:B----4-:R1:W-:Y:S01]  /*13c0*/  STL.128 [R1+0x10], R20 ;  /* 0x0000101401007387 */ /* 0x0103e20000100c00 */
[----:B---3--:R-:W-:Y:S01]  /*13d0*/  IMAD.U32 R4, RZ, RZ, UR4 ;  /* 0x00000004ff047e24 */ /* 0x008fe2000f8e00ff */
[----:B------:R-:W-:-:S07]  /*13e0*/  MOV R5, UR5 ;  /* 0x0000000500057c02 */ /* 0x000fce0008000f00 */
[----:B-1----:R-:W-:-:S07]  /*13f0*/  LEPC R20, `(.L_x_23) ;  /* 0x000000001014794e */ /* 0x002fce0000000000 */
[----:B--2---:R-:W-:Y:S05]  /*1400*/  CALL.ABS.NOINC R8 ;  /* 0x0000000008007343 */ /* 0x004fea0003c00000 */
.L_x_23:
[----:B------:R-:W-:Y:S01]  /*1410*/  HFMA2 R12, -RZ, RZ, 0, 5.9604644775390625e-08 ;  /* 0x00000001ff0c7431 */ /* 0x000fe200000001ff */
[----:B------:R-:W-:Y:S01]  /*1420*/  BSSY B0, `(.L_x_24) ;  /* 0x0000007000007945 */ /* 0x000fe20003800000 */
[----:B------:R-:W-:Y:S01]  /*1430*/  IMAD.MOV.U32 R13, RZ, RZ, R16 ;  /* 0x000000ffff0d7224 */ /* 0x000fe200078e0010 */
[----:B------:R-:W-:Y:S01]  /*1440*/  MOV R15, 0xffffffff ;  /* 0xffffffff000f7802 */ /* 0x000fe20000000f00 */
[----:B------:R-:W-:-:S07]  /*1450*/  IMAD.MOV.U32 R11, RZ, RZ, 0x1f ;  /* 0x0000001fff0b7424 */ /* 0x000fce00078e00ff */
[----:B------:R-:W-:Y:S05]  /*1460*/  WARPSYNC.COLLECTIVE R15, `(.L_x_25) ;  /* 0x000000000f087348 */ /* 0x000fea0003c00000 */
[----:B------:R0:W1:Y:S02]  /*1470*/  SHFL.BFLY P6, R14, R13, R12, R11 ;  /* 0x0c00000c0d0e7389 */ /* 0x00006400000c000b */
[----:B01----:R-:W-:Y:S05]  /*1480*/  ENDCOLLECTIVE ;  /* 0x000000000000791b */ /* 0x003fea0003800000 */
.L_x_25:
[----:B------:R-:W-:Y:S05]  /*1490*/  BSYNC B0 ;  /* 0x0000000000007941 */ /* 0x000fea0003800000 */
.L_x_24:
[----:B------:R-:W-:Y:S05]  /*14a0*/  BRA `(.L_x_26) ;  /* 0xfffffff0002c7947 */ /* 0x000fea000383ffff */
.L_x_9:
[----:B------:R-:W-:Y:S02]  /*14b0*/  HFMA2 R12, -RZ, RZ, 0, 9.5367431640625e-07 ;  /* 0x00000010ff0c7431 */ /* 0x000fe400000001ff */
[----:B------:R-:W-:Y:S01]  /*14c0*/  IMAD.MOV.U32 R13, RZ, RZ, R22 ;  /* 0x000000ffff0d7224 */ /* 0x000fe200078e0016 */
[----:B------:R-:W-:Y:S01]  /*14d0*/  MOV R15, 0xffffffff ;  /* 0xffffffff000f7802 */ /* 0x000fe20000000f00 */
[----:B------:R-:W-:Y:S01]  /*14e0*/  IMAD.MOV.U32 R11, RZ, RZ, 0x1f ;  /* 0x0000001fff0b7424 */ /* 0x000fe200078e00ff */
[----:B------:R0:W1:Y:S01]  /*14f0*/  LDC.64 R8, c[0x4][R26] ;  /* 0x010000001a087b82 */ /* 0x0000620000000a00 */
[----:B------:R-:W-:Y:S01]  /*1500*/  IMAD.MOV.U32 R3, RZ, RZ, 0x10 ;  /* 0x00000010ff037424 */ /* 0x000fe200078e00ff */
[----:B------:R-:W-:Y:S01]  /*1510*/  MOV R6, R25 ;  /* 0x0000001900067202 */ /* 0x000fe20000000f00 */
[----:B------:R-:W-:-:S07]  /*1520*/  IMAD.MOV.U32 R7, RZ, RZ, R24 ;  /* 0x000000ffff077224 */ /* 0x000fce00078e0018 */
[----:B01----:R-:W-:Y:S05]  /*1530*/  WARPSYNC.COLLECTIVE R15, `(.L_x_27) ;  /* 0x000000000f087348 */ /* 0x003fea0003c00000 */
[----:B------:R2:W3:Y:S02]  /*1540*/  SHFL.BFLY P6, R14, R13, R12, R11 ;  /* 0x0c00000c0d0e7389 */ /* 0x0004e400000c000b */
[----:B0123--:R-:W-:Y:S05]  /*1550*/  ENDCOLLECTIVE ;  /* 0x000000000000791b */ /* 0x00ffea0003800000 */
.L_x_27:
[----:B------:R-:W0:Y:S01]  /*1560*/  LDCU.64 UR4, c[0x4][0x18] ;  /* 0x01000300ff0477ac */ /* 0x000e220008000a00 */
[----:B------:R1:W-:Y:S01]  /*1570*/  STL.64 [R27], R2 ;  /* 0x000000021b007387 */ /* 0x0003e20000100a00 */
[----:B0-----:R-:W-:Y:S01]  /*1580*/  MOV R4, UR4 ;  /* 0x0000000400047c02 */ /* 0x001fe20008000f00 */
[----:B------:R-:W-:Y:S02]  /*1590*/  IMAD.U32 R5, RZ, RZ, UR5 ;  /* 0x00000005ff057e24 */ /* 0x000fe4000f8e00ff */
[----:B------:R-:W-:Y:S01]  /*15a0*/  FADD R28, R14, R22 ;  /* 0x000000160e1c7221 */ /* 0x000fe20000000000 */
[----:B------:R-:W0:Y:S08]  /*15b0*/  F2F.F64.F32 R20, R14 ;  /* 0x0000000e00147310 */ /* 0x000e300000201800 */
[----:B------:R-:W2:Y:S01]  /*15c0*/  F2F.F64.F32 R18, R28 ;  /* 0x0000001c00127310 */ /* 0x000ea20000201800 */
[----:B0-----:R1:W-:Y:S04]  /*15d0*/  STL.64 [R27+0x8], R20 ;  /* 0x000008141b007387 */ /* 0x0013e80000100a00 */
[----:B--2---:R1:W-:Y:S02]  /*15e0*/  STL.128 [R27+0x10], R16 ;  /* 0x000010101b007387 */ /* 0x0043e40000100c00 */
[----:B-1----:R-:W-:-:S07]  /*15f0*/  LEPC R20, `(.L_x_28) ;  /* 0x000000001014794e */ /* 0x002fce0000000000 */
[----:B------:R-:W-:Y:S05]  /*1600*/  CALL.ABS.NOINC R8 ;  /* 0x0000000008007343 */ /* 0x000fea0003c00000 */
.L_x_28:
        /* <DEDUP_REMOVED lines=8> */
.L_x_30:
[----:B------:R-:W-:Y:S05]  /*1690*/  BSYNC B0 ;  /* 0x0000000000007941 */ /* 0x000fea0003800000 */
.L_x_29:
        /* <DEDUP_REMOVED lines=17> */
.L_x_31:
        /* <DEDUP_REMOVED lines=8> */
.L_x_33:
[----:B------:R-:W-:Y:S05]  /*1830*/  BSYNC B0 ;  /* 0x0000000000007941 */ /* 0x000fea0003800000 */
.L_x_32:
        /* <DEDUP_REMOVED lines=17> */
.L_x_34:
        /* <DEDUP_REMOVED lines=8> */
.L_x_36:
[----:B------:R-:W-:Y:S05]  /*19d0*/  BSYNC B0 ;  /* 0x0000000000007941 */ /* 0x000fea0003800000 */
.L_x_35:
        /* <DEDUP_REMOVED lines=17> */
.L_x_37:
        /* <DEDUP_REMOVED lines=8> */
.L_x_39:
[----:B------:R-:W-:Y:S05]  /*1b70*/  BSYNC B0 ;  /* 0x0000000000007941 */ /* 0x000fea0003800000 */
.L_x_38:
[----:B------:R-:W-:Y:S05]  /*1b80*/  BRA `(.L_x_40) ;  /* 0xfffffff000807947 */ /* 0x000fea000383ffff */
.L_x_41:
[----:B------:R-:W-:-:S00]  /*1b90*/  BRA `(.L_x_41) ;  /* 0xfffffffc00fc7947 */ /* 0x000fc0000383ffff */
[----:B------:R-:W-:-:S00]  /*1ba0*/  NOP ;  /* 0x0000000000007918 */ /* 0x000fc00000000000 */
        /* <DEDUP_REMOVED lines=13> */
.L_x_42:


//--------------------- .nv.global.init           --------------------------
	.section	.nv.global.init,"aw",@progbits
.nv.global.init:
	.type		$str,@object
	.size		$str,($str$1 - $str)
$str:
        /*0000*/ 	.byte	0x57, 0x61, 0x72, 0x70, 0x20, 0x25, 0x64, 0x20, 0x73, 0x75, 0x6d, 0x3d, 0x25, 0x2e, 0x31, 0x66
        /*0010*/ 	.byte	0x0a, 0x00
	.type		$str$1,@object
	.size		$str$1,($str$3 - $str$1)
$str$1:
        /*0012*/ 	.byte	0x50, 0x6f, 0x73, 0x74, 0x20, 0x73, 0x68, 0x61, 0x72, 0x65, 0x64, 0x3a, 0x20, 0x54, 0x25, 0x64
        /*0022*/ 	.byte	0x20, 0x76, 0x61, 0x6c, 0x3d, 0x25, 0x2e, 0x31, 0x66, 0x0a, 0x00
	.type		$str$3,@object
	.size		$str$3,($str$2 - $str$3)
$str$3:
        /*002d*/ 	.byte	0x0a, 0x2a, 0x2a, 0x2a, 0x4f, 0x6e, 0x20, 0x74, 0x68, 0x72, 0x65, 0x61, 0x64, 0x25, 0x64, 0x2c
        /*003d*/ 	.byte	0x20, 0x74, 0x68, 0x65, 0x20, 0x73, 0x75, 0x6d, 0x20, 0x69, 0x73, 0x20, 0x3a, 0x20, 0x25, 0x2e
        /*004d*/ 	.byte	0x31, 0x66, 0x2a, 0x2a, 0x2a, 0x0a, 0x00
	.type		$str$2,@object
	.size		$str$2,(.L_2 - $str$2)
$str$2:
        /*0054*/ 	.byte	0x54, 0x25, 0x64, 0x3a, 0x20, 0x6d, 0x61, 0x73, 0x6b, 0x3d, 0x25, 0x64, 0x2c, 0x20, 0x74, 0x6d
        /*0064*/ 	.byte	0x70, 0x3d, 0x25, 0x2e, 0x31, 0x66, 0x2c, 0x20, 0x76, 0x61, 0x6c, 0x3d, 0x25, 0x2e, 0x31, 0x66
        /*0074*/ 	.byte	0x2d, 0x3e, 0x25, 0x2e, 0x31, 0x66, 0x0a, 0x00
.L_2:


//--------------------- .nv.shared._Z17block_reduce_demov --------------------------
	.section	.nv.shared._Z17block_reduce_demov,"aw",@nobits
	.sectionflags	@""
	.align	4
.nv.shared._Z17block_reduce_demov:
	.zero		1040


//--------------------- .nv.shared.reserved.0     --------------------------
	.section	.nv.shared.reserved.0,"aw",@nobits
	.weak		__nv_reservedSMEM_offset_0_alias
	.size		__nv_reservedSMEM_offset_0_alias, 0, 64
	.other		__nv_reservedSMEM_offset_0_alias,@"STO_CUDA_RESERVED_SHARED STV_DEFAULT"
__nv_reservedSMEM_offset_0_alias:
	.zero		0
	.zero		64


//--------------------- .nv.constant0._Z17block_reduce_demov --------------------------
	.section	.nv.constant0._Z17block_reduce_demov,"a",@progbits
	.sectionflags	@""
	.align	4
.nv.constant0._Z17block_reduce_demov:
	.zero		896


//--------------------- SYMBOLS --------------------------

	.type		.nv.reservedSmem.offset0,@object
	.size		.nv.reservedSmem.offset0,0x4
	.type		.nv.reservedSmem.cap,@object
	.size		.nv.reservedSmem.cap,0x4
	.type		vprintf,@function
